	.headerflags	@"EF_CUDA_TEXMODE_UNIFIED EF_CUDA_64BIT_ADDRESS EF_CUDA_ACCELERATORS EF_CUDA_SM90 EF_CUDA_VIRTUAL_SM(EF_CUDA_SM90)"
	.elftype	@"ET_EXEC"


//--------------------- .nv.info                  --------------------------
	.section	.nv.info,"",@"SHT_CUDA_INFO"
	.align	4


	//----- nvinfo : EIATTR_REGCOUNT
	.align		4
        /*0000*/ 	.byte	0x04, 0x2f
        /*0002*/ 	.short	(.L_3 - .L_2)
	.align		4
.L_2:
        /*0004*/ 	.word	index@(triton_poi_fused__native_batch_norm_legit_no_training_relu_36)
        /*0008*/ 	.word	0x00000018


	//----- nvinfo : EIATTR_MIN_STACK_SIZE
	.align		4
.L_3:
        /*000c*/ 	.byte	0x04, 0x12
        /*000e*/ 	.short	(.L_5 - .L_4)
	.align		4
.L_4:
        /*0010*/ 	.word	index@(triton_poi_fused__native_batch_norm_legit_no_training_relu_36)
        /*0014*/ 	.word	0x00000000


	//----- nvinfo : EIATTR_FRAME_SIZE
	.align		4
.L_5:
        /*0018*/ 	.byte	0x04, 0x11
        /*001a*/ 	.short	(.L_7 - .L_6)
	.align		4
.L_6:
        /*001c*/ 	.word	index@(triton_poi_fused__native_batch_norm_legit_no_training_relu_36)
        /*0020*/ 	.word	0x00000000


	//----- nvinfo : EIATTR_MIN_STACK_SIZE
	.align		4
.L_7:
        /*0024*/ 	.byte	0x04, 0x12
        /*0026*/ 	.short	(.L_9 - .L_8)
	.align		4
.L_8:
        /*0028*/ 	.word	index@(triton_poi_fused__native_batch_norm_legit_no_training_relu_36)
        /*002c*/ 	.word	0x00000000
.L_9:


//--------------------- .nv.info.triton_poi_fused__native_batch_norm_legit_no_training_relu_36 --------------------------
	.section	.nv.info.triton_poi_fused__native_batch_norm_legit_no_training_relu_36,"",@"SHT_CUDA_INFO"
	.sectionflags	@""
	.align	4


	//----- nvinfo : EIATTR_CUDA_API_VERSION
	.align		4
        /*0000*/ 	.byte	0x04, 0x37
        /*0002*/ 	.short	(.L_11 - .L_10)
.L_10:
        /*0004*/ 	.word	0x0000007c


	//----- nvinfo : EIATTR_KPARAM_INFO
	.align		4
.L_11:
        /*0008*/ 	.byte	0x04, 0x17
        /*000a*/ 	.short	(.L_13 - .L_12)
.L_12:
        /*000c*/ 	.word	0x00000000
        /*0010*/ 	.short	0x0006
        /*0012*/ 	.short	0x0030
        /*0014*/ 	.byte	0x00, 0xf0, 0x11, 0x00


	//----- nvinfo : EIATTR_KPARAM_INFO
	.align		4
.L_13:
        /*0018*/ 	.byte	0x04, 0x17
        /*001a*/ 	.short	(.L_15 - .L_14)
.L_14:
        /*001c*/ 	.word	0x00000000
        /*0020*/ 	.short	0x0005
        /*0022*/ 	.short	0x0028
        /*0024*/ 	.byte	0x00, 0xf4, 0x21, 0x00


	//----- nvinfo : EIATTR_KPARAM_INFO
	.align		4
.L_15:
        /*0028*/ 	.byte	0x04, 0x17
        /*002a*/ 	.short	(.L_17 - .L_16)
.L_16:
        /*002c*/ 	.word	0x00000000
        /*0030*/ 	.short	0x0004
        /*0032*/ 	.short	0x0020
        /*0034*/ 	.byte	0x00, 0xf4, 0x21, 0x00


	//----- nvinfo : EIATTR_KPARAM_INFO
	.align		4
.L_17:
        /*0038*/ 	.byte	0x04, 0x17
        /*003a*/ 	.short	(.L_19 - .L_18)
.L_18:
        /*003c*/ 	.word	0x00000000
        /*0040*/ 	.short	0x0003
        /*0042*/ 	.short	0x0018
        /*0044*/ 	.byte	0x00, 0xf4, 0x21, 0x00


	//----- nvinfo : EIATTR_KPARAM_INFO
	.align		4
.L_19:
        /*0048*/ 	.byte	0x04, 0x17
        /*004a*/ 	.short	(.L_21 - .L_20)
.L_20:
        /*004c*/ 	.word	0x00000000
        /*0050*/ 	.short	0x0002
        /*0052*/ 	.short	0x0010
        /*0054*/ 	.byte	0x00, 0xf4, 0x21, 0x00


	//----- nvinfo : EIATTR_KPARAM_INFO
	.align		4
.L_21:
        /*0058*/ 	.byte	0x04, 0x17
        /*005a*/ 	.short	(.L_23 - .L_22)
.L_22:
        /*005c*/ 	.word	0x00000000
        /*0060*/ 	.short	0x0001
        /*0062*/ 	.short	0x0008
        /*0064*/ 	.byte	0x00, 0xf4, 0x21, 0x00


	//----- nvinfo : EIATTR_KPARAM_INFO
	.align		4
.L_23:
        /*0068*/ 	.byte	0x04, 0x17
        /*006a*/ 	.short	(.L_25 - .L_24)
.L_24:
        /*006c*/ 	.word	0x00000000
        /*0070*/ 	.short	0x0000
        /*0072*/ 	.short	0x0000
        /*0074*/ 	.byte	0x00, 0xf4, 0x21, 0x00


	//----- nvinfo : EIATTR_SPARSE_MMA_MASK
	.align		4
.L_25:
        /*0078*/ 	.byte	0x03, 0x50
        /*007a*/ 	.short	0x0000


	//----- nvinfo : EIATTR_MAXREG_COUNT
	.align		4
        /*007c*/ 	.byte	0x03, 0x1b
        /*007e*/ 	.short	0x00ff


	//----- nvinfo : EIATTR_EXIT_INSTR_OFFSETS
	.align		4
        /*0080*/ 	.byte	0x04, 0x1c
        /*0082*/ 	.short	(.L_27 - .L_26)


	//   ....[0]....
.L_26:
        /*0084*/ 	.word	0x00000420


	//   ....[1]....
        /*0088*/ 	.word	0x00000440


	//----- nvinfo : EIATTR_REQNTID
	.align		4
.L_27:
        /*008c*/ 	.byte	0x04, 0x10
        /*008e*/ 	.short	(.L_29 - .L_28)
.L_28:
        /*0090*/ 	.word	0x00000080
        /*0094*/ 	.word	0x00000001
        /*0098*/ 	.word	0x00000001


	//----- nvinfo : EIATTR_CBANK_PARAM_SIZE
	.align		4
.L_29:
        /*009c*/ 	.byte	0x03, 0x19
        /*009e*/ 	.short	0x0034


	//----- nvinfo : EIATTR_PARAM_CBANK
	.align		4
        /*00a0*/ 	.byte	0x04, 0x0a
        /*00a2*/ 	.short	(.L_31 - .L_30)
	.align		4
.L_30:
        /*00a4*/ 	.word	index@(.nv.constant0.triton_poi_fused__native_batch_norm_legit_no_training_relu_36)
        /*00a8*/ 	.short	0x0210
        /*00aa*/ 	.short	0x0034


	//----- nvinfo : EIATTR_SW_WAR
	.align		4
.L_31:
        /*00ac*/ 	.byte	0x04, 0x36
        /*00ae*/ 	.short	(.L_33 - .L_32)
.L_32:
        /*00b0*/ 	.word	0x00000008
.L_33:


//--------------------- .nv.callgraph             --------------------------
	.section	.nv.callgraph,"",@"SHT_CUDA_CALLGRAPH"
	.align	4
	.sectionentsize	8
	.align		4
        /*0000*/ 	.word	0x00000000
	.align		4
        /*0004*/ 	.word	0xffffffff
	.align		4
        /*0008*/ 	.word	0x00000000
	.align		4
        /*000c*/ 	.word	0xfffffffe
	.align		4
        /*0010*/ 	.word	0x00000000
	.align		4
        /*0014*/ 	.word	0xfffffffd
	.align		4
        /*0018*/ 	.word	0x00000000
	.align		4
        /*001c*/ 	.word	0xfffffffc


//--------------------- .nv.constant4             --------------------------
	.section	.nv.constant4,"a",@progbits
	.align	8
	.align		8
.nv.constant4:
        /*0000*/ 	.dword	_$_str
	.align		8
        /*0008*/ 	.dword	_$_str_$_2


//--------------------- .text.triton_poi_fused__native_batch_norm_legit_no_training_relu_36 --------------------------
	.section	.text.triton_poi_fused__native_batch_norm_legit_no_training_relu_36,"ax",@progbits
	.align	128
        .global         triton_poi_fused__native_batch_norm_legit_no_training_relu_36
        .type           triton_poi_fused__native_batch_norm_legit_no_training_relu_36,@function
        .size           triton_poi_fused__native_batch_norm_legit_no_training_relu_36,(.L_x_1 - triton_poi_fused__native_batch_norm_legit_no_training_relu_36)
        .other          triton_poi_fused__native_batch_norm_legit_no_training_relu_36,@"STO_CUDA_ENTRY STV_DEFAULT"
triton_poi_fused__native_batch_norm_legit_no_training_relu_36:
.text.triton_poi_fused__native_batch_norm_legit_no_training_relu_36:
[----:B------:R-:W0:Y:S01]  /*0000*/  LDC R1, c[0x0][0x28] ;  /* 0x00000a00ff017b82 */ /* 0x000e220000000800 */
[----:B------:R-:W1:Y:S01]  /*0010*/  S2R R0, SR_TID.X ;  /* 0x0000000000007919 */ /* 0x000e620000002100 */
[----:B------:R-:W-:-:S06]  /*0020*/  HFMA2.MMA R2, -RZ, RZ, 0, 0 ;  /* 0x00000000ff027435 */ /* 0x000fcc00000001ff */
[----:B------:R-:W2:Y:S01]  /*0030*/  LDC.64 R10, c[0x0][0x220] ;  /* 0x00008800ff0a7b82 */ /* 0x000ea20000000a00 */
[----:B------:R-:W-:Y:S01]  /*0040*/  ULDC.64 UR4, c[0x0][0x208] ;  /* 0x0000820000047ab9 */ /* 0x000fe20000000a00 */
[----:B------:R-:W3:Y:S06]  /*0050*/  S2R R3, SR_CTAID.X ;  /* 0x0000000000037919 */ /* 0x000eec0000002500 */
[----:B------:R-:W4:Y:S08]  /*0060*/  LDC.64 R14, c[0x0][0x210] ;  /* 0x00008400ff0e7b82 */ /* 0x000f300000000a00 */
[----:B------:R-:W5:Y:S08]  /*0070*/  LDC.64 R16, c[0x0][0x218] ;  /* 0x00008600ff107b82 */ /* 0x000f700000000a00 */
[----:B------:R-:W5:Y:S01]  /*0080*/  LDC.64 R18, c[0x0][0x228] ;  /* 0x00008a00ff127b82 */ /* 0x000f620000000a00 */
[----:B-1----:R-:W-:-:S07]  /*0090*/  SHF.L.U32 R0, R0, 0x1, RZ ;  /* 0x0000000100007819 */ /* 0x002fce00000006ff */
[----:B------:R-:W1:Y:S01]  /*00a0*/  LDC.64 R20, c[0x0][0x230] ;  /* 0x00008c00ff147b82 */ /* 0x000e620000000a00 */
[----:B------:R-:W-:-:S04]  /*00b0*/  LOP3.LUT R0, R0, 0xfe, RZ, 0xc0, !PT ;  /* 0x000000fe00007812 */ /* 0x000fc800078ec0ff */
[----:B---3--:R-:W-:-:S04]  /*00c0*/  LEA R3, R3, R0, 0x8 ;  /* 0x0000000003037211 */ /* 0x008fc800078e40ff */
[C---:B------:R-:W-:Y:S01]  /*00d0*/  ISETP.GE.AND P0, PT, R3.reuse, 0x5a00, PT ;  /* 0x00005a000300780c */ /* 0x040fe20003f06270 */
[----:B------:R-:W-:-:S05]  /*00e0*/  IMAD.HI R0, R3, -0x49f49f49, R2 ;  /* 0xb60b60b703007827 */ /* 0x000fca00078e0202 */
[----:B------:R-:W-:-:S04]  /*00f0*/  SHF.R.U32.HI R5, RZ, 0x1f, R0 ;  /* 0x0000001fff057819 */ /* 0x000fc80000011600 */
[----:B------:R-:W-:-:S05]  /*0100*/  LEA.HI.SX32 R5, R0, R5, 0x16 ;  /* 0x0000000500057211 */ /* 0x000fca00078fb2ff */
[----:B------:R-:W-:Y:S01]  /*0110*/  IMAD R13, R5, -0x5a0, R3 ;  /* 0xfffffa60050d7824 */ /* 0x000fe200078e0203 */
[----:B------:R-:W-:-:S03]  /*0120*/  CS2R R4, SRZ ;  /* 0x0000000000047805 */ /* 0x000fc6000001ff00 */
[----:B--2---:R-:W-:-:S05]  /*0130*/  IMAD.WIDE R10, R13, 0x4, R10 ;  /* 0x000000040d0a7825 */ /* 0x004fca00078e020a */
[----:B------:R2:W3:Y:S01]  /*0140*/  @!P0 LDG.E.EL.64 R4, desc[UR4][R10.64] ;  /* 0x000000040a048981 */ /* 0x0004e2000c2e1b00 */
[----:B------:R-:W-:Y:S02]  /*0150*/  CS2R R6, SRZ ;  /* 0x0000000000067805 */ /* 0x000fe4000001ff00 */
[----:B------:R-:W-:Y:S01]  /*0160*/  CS2R R8, SRZ ;  /* 0x0000000000087805 */ /* 0x000fe2000001ff00 */
[----:B----4-:R-:W-:-:S04]  /*0170*/  IMAD.WIDE R14, R3, 0x4, R14 ;  /* 0x00000004030e7825 */ /* 0x010fc800078e020e */
[C---:B-----5:R-:W-:Y:S01]  /*0180*/  IMAD.WIDE R16, R13.reuse, 0x4, R16 ;  /* 0x000000040d107825 */ /* 0x060fe200078e0210 */
[----:B------:R-:W4:Y:S01]  /*0190*/  @!P0 LDG.E.64 R6, desc[UR4][R14.64] ;  /* 0x000000040e068981 */ /* 0x000f22000c1e1b00 */
[----:B--2---:R-:W-:Y:S02]  /*01a0*/  CS2R R10, SRZ ;  /* 0x00000000000a7805 */ /* 0x004fe4000001ff00 */
[C---:B0-----:R-:W-:Y:S01]  /*01b0*/  IMAD.WIDE R18, R13.reuse, 0x4, R18 ;  /* 0x000000040d127825 */ /* 0x041fe200078e0212 */
[----:B------:R0:W4:Y:S03]  /*01c0*/  @!P0 LDG.E.EL.64 R8, desc[UR4][R16.64] ;  /* 0x0000000410088981 */ /* 0x000126000c2e1b00 */
[----:B-1----:R-:W-:Y:S01]  /*01d0*/  IMAD.WIDE R20, R13, 0x4, R20 ;  /* 0x000000040d147825 */ /* 0x002fe200078e0214 */
[----:B------:R-:W-:-:S04]  /*01e0*/  CS2R R12, SRZ ;  /* 0x00000000000c7805 */ /* 0x000fc8000001ff00 */
[----:B------:R-:W2:Y:S04]  /*01f0*/  @!P0 LDG.E.EL.64 R10, desc[UR4][R20.64] ;  /* 0x00000004140a8981 */ /* 0x000ea8000c2e1b00 */
[----:B------:R-:W2:Y:S01]  /*0200*/  @!P0 LDG.E.EL.64 R12, desc[UR4][R18.64] ;  /* 0x00000004120c8981 */ /* 0x000ea2000c2e1b00 */
[----:B0-----:R-:W-:Y:S01]  /*0210*/  MOV R17, 0x3e800000 ;  /* 0x3e80000000117802 */ /* 0x001fe20000000f00 */
[----:B---3--:R-:W-:Y:S01]  /*0220*/  FADD R4, R4, 9.9999997473787516356e-06 ;  /* 0x3727c5ac04047421 */ /* 0x008fe20000000000 */
[----:B------:R-:W-:-:S03]  /*0230*/  FADD R5, R5, 9.9999997473787516356e-06 ;  /* 0x3727c5ac05057421 */ /* 0x000fc60000000000 */
[----:B------:R-:W0:Y:S08]  /*0240*/  MUFU.SQRT R0, R4 ;  /* 0x0000000400007308 */ /* 0x000e300000002000 */
[----:B------:R1:W3:Y:S01]  /*0250*/  MUFU.SQRT R2, R5 ;  /* 0x0000000500027308 */ /* 0x0002e20000002000 */
[C---:B0-----:R-:W-:Y:S02]  /*0260*/  FSETP.GT.AND P1, PT, R0.reuse, 8.50705917302346158658e+37, PT ;  /* 0x7e8000000000780b */ /* 0x041fe40003f24000 */
[----:B------:R-:W-:Y:S01]  /*0270*/  FSETP.GEU.AND P3, PT, R0, 1.175494350822287508e-38, PT ;  /* 0x008000000000780b */ /* 0x000fe20003f6e000 */
[----:B-1----:R-:W0:Y:S01]  /*0280*/  LDC.64 R4, c[0x0][0x238] ;  /* 0x00008e00ff047b82 */ /* 0x002e220000000a00 */
[----:B---3--:R-:W-:-:S02]  /*0290*/  FSETP.GT.AND P2, PT, R2, 8.50705917302346158658e+37, PT ;  /* 0x7e8000000200780b */ /* 0x008fc40003f44000 */
[----:B------:R-:W-:-:S07]  /*02a0*/  FSETP.GEU.AND P4, PT, R2, 1.175494350822287508e-38, PT ;  /* 0x008000000200780b */ /* 0x000fce0003f8e000 */
[----:B------:R-:W-:-:S04]  /*02b0*/  @P1 FMUL R0, R0, 0.25 ;  /* 0x3e80000000001820 */ /* 0x000fc80000400000 */
[----:B------:R-:W-:Y:S01]  /*02c0*/  @!P3 FMUL R0, R0, 16777216 ;  /* 0x4b8000000000b820 */ /* 0x000fe20000400000 */
[----:B------:R-:W-:-:S04]  /*02d0*/  @P2 FMUL R2, R2, 0.25 ;  /* 0x3e80000002022820 */ /* 0x000fc80000400000 */
[----:B------:R-:W-:Y:S01]  /*02e0*/  @!P4 FMUL R2, R2, 16777216 ;  /* 0x4b8000000202c820 */ /* 0x000fe20000400000 */
[----:B------:R-:W1:Y:S01]  /*02f0*/  MUFU.RCP R0, R0 ;  /* 0x0000000000007308 */ /* 0x000e620000001000 */
[----:B------:R-:W-:-:S07]  /*0300*/  FSEL R15, R17, 1, P1 ;  /* 0x3f800000110f7808 */ /* 0x000fce0000800000 */
[----:B------:R-:W3:Y:S01]  /*0310*/  MUFU.RCP R2, R2 ;  /* 0x0000000200027308 */ /* 0x000ee20000001000 */
[----:B------:R-:W-:Y:S01]  /*0320*/  FSEL R17, R17, 1, P2 ;  /* 0x3f80000011117808 */ /* 0x000fe20001000000 */
[----:B------:R-:W-:-:S04]  /*0330*/  @!P3 FMUL R15, R15, 16777216 ;  /* 0x4b8000000f0fb820 */ /* 0x000fc80000400000 */
[----:B------:R-:W-:Y:S01]  /*0340*/  @!P4 FMUL R17, R17, 16777216 ;  /* 0x4b8000001111c820 */ /* 0x000fe20000400000 */
[----:B-1----:R-:W-:Y:S01]  /*0350*/  FMUL R15, R0, R15 ;  /* 0x0000000f000f7220 */ /* 0x002fe20000400000 */
[----:B----4-:R-:W-:Y:S01]  /*0360*/  FADD R7, -R9, R7 ;  /* 0x0000000709077221 */ /* 0x010fe20000000100 */
[----:B------:R-:W-:Y:S01]  /*0370*/  FADD R6, -R8, R6 ;  /* 0x0000000608067221 */ /* 0x000fe20000000100 */
[----:B---3--:R-:W-:-:S03]  /*0380*/  FMUL R0, R2, R17 ;  /* 0x0000001102007220 */ /* 0x008fc60000400000 */
[----:B------:R-:W-:Y:S01]  /*0390*/  FMUL R15, R6, R15 ;  /* 0x0000000f060f7220 */ /* 0x000fe20000400000 */
[----:B------:R-:W-:-:S03]  /*03a0*/  FMUL R0, R7, R0 ;  /* 0x0000000007007220 */ /* 0x000fc60000400000 */
[----:B--2---:R-:W-:Y:S01]  /*03b0*/  FFMA R10, R15, R12, R10 ;  /* 0x0000000c0f0a7223 */ /* 0x004fe2000000000a */
[----:B------:R-:W-:-:S04]  /*03c0*/  FFMA R0, R0, R13, R11 ;  /* 0x0000000d00007223 */ /* 0x000fc8000000000b */
[----:B------:R-:W-:Y:S02]  /*03d0*/  FSETP.GEU.AND P1, PT, R10, RZ, PT ;  /* 0x000000ff0a00720b */ /* 0x000fe40003f2e000 */
[----:B------:R-:W-:Y:S01]  /*03e0*/  FSETP.GEU.AND P2, PT, R0, RZ, PT ;  /* 0x000000ff0000720b */ /* 0x000fe20003f4e000 */
[----:B0-----:R-:W-:Y:S01]  /*03f0*/  IMAD.WIDE R4, R3, 0x4, R4 ;  /* 0x0000000403047825 */ /* 0x001fe200078e0204 */
[----:B------:R-:W-:Y:S02]  /*0400*/  FSEL R10, R10, RZ, P1 ;  /* 0x000000ff0a0a7208 */ /* 0x000fe40000800000 */
[----:B------:R-:W-:Y:S01]  /*0410*/  FSEL R11, R0, RZ, P2 ;  /* 0x000000ff000b7208 */ /* 0x000fe20001000000 */
[----:B------:R-:W-:Y:S08]  /*0420*/  @P0 EXIT ;  /* 0x000000000000094d */ /* 0x000ff00003800000 */
[----:B------:R-:W-:Y:S01]  /*0430*/  STG.E.64 desc[UR4][R4.64], R10 ;  /* 0x0000000a04007986 */ /* 0x000fe2000c101b04 */
[----:B------:R-:W-:Y:S05]  /*0440*/  EXIT ;  /* 0x000000000000794d */ /* 0x000fea0003800000 */
.L_x_0:
[----:B------:R-:W-:-:S00]  /*0450*/  BRA `(.L_x_0) ;  /* 0xfffffffc00fc7947 */ /* 0x000fc0000383ffff */
[----:B------:R-:W-:-:S00]  /*0460*/  NOP ;  /* 0x0000000000007918 */ /* 0x000fc00000000000 */
        /* <DEDUP_REMOVED lines=9> */
.L_x_1:


//--------------------- .nv.global.init           --------------------------
	.section	.nv.global.init,"aw",@progbits
.nv.global.init:
	.type		_$_str,@object
	.size		_$_str,(_$_str_$_2 - _$_str)
_$_str:
        /*0000*/ 	.byte	0x5f, 0x5f, 0x43, 0x55, 0x44, 0x41, 0x5f, 0x46, 0x54, 0x5a, 0x00
	.type		_$_str_$_2,@object
	.size		_$_str_$_2,(.L_1 - _$_str_$_2)
_$_str_$_2:
        /*000b*/ 	.byte	0x5f, 0x5f, 0x43, 0x55, 0x44, 0x41, 0x5f, 0x50, 0x52, 0x45, 0x43, 0x5f, 0x53, 0x51, 0x52, 0x54
        /*001b*/ 	.byte	0x00
.L_1:


//--------------------- .nv.constant0.triton_poi_fused__native_batch_norm_legit_no_training_relu_36 --------------------------
	.section	.nv.constant0.triton_poi_fused__native_batch_norm_legit_no_training_relu_36,"a",@progbits
	.sectionflags	@""
	.align	4
.nv.constant0.triton_poi_fused__native_batch_norm_legit_no_training_relu_36:
	.zero		580
